	.headerflags	@"EF_CUDA_TEXMODE_UNIFIED EF_CUDA_64BIT_ADDRESS EF_CUDA_SM86 EF_CUDA_VIRTUAL_SM(EF_CUDA_SM86)"
	.elftype	@"ET_EXEC"


//--------------------- .nv.info                  --------------------------
	.section	.nv.info,"",@"SHT_CUDA_INFO"
	.align	4


	//----- nvinfo : EIATTR_REGCOUNT
	.align		4
        /*0000*/ 	.byte	0x04, 0x2f
        /*0002*/ 	.short	(.L_1 - .L_0)
	.align		4
.L_0:
        /*0004*/ 	.word	index@(triton_mm)
        /*0008*/ 	.word	0x00000030


	//----- nvinfo : EIATTR_MIN_STACK_SIZE
	.align		4
.L_1:
        /*000c*/ 	.byte	0x04, 0x12
        /*000e*/ 	.short	(.L_3 - .L_2)
	.align		4
.L_2:
        /*0010*/ 	.word	index@(triton_mm)
        /*0014*/ 	.word	0x00000000


	//----- nvinfo : EIATTR_FRAME_SIZE
	.align		4
.L_3:
        /*0018*/ 	.byte	0x04, 0x11
        /*001a*/ 	.short	(.L_5 - .L_4)
	.align		4
.L_4:
        /*001c*/ 	.word	index@(triton_mm)
        /*0020*/ 	.word	0x00000000


	//----- nvinfo : EIATTR_MIN_STACK_SIZE
	.align		4
.L_5:
        /*0024*/ 	.byte	0x04, 0x12
        /*0026*/ 	.short	(.L_7 - .L_6)
	.align		4
.L_6:
        /*0028*/ 	.word	index@(triton_mm)
        /*002c*/ 	.word	0x00000000
.L_7:


//--------------------- .nv.info.triton_mm        --------------------------
	.section	.nv.info.triton_mm,"",@"SHT_CUDA_INFO"
	.sectionflags	@""
	.align	4


	//----- nvinfo : EIATTR_CUDA_API_VERSION
	.align		4
        /*0000*/ 	.byte	0x04, 0x37
        /*0002*/ 	.short	(.L_9 - .L_8)
.L_8:
        /*0004*/ 	.word	0x0000007c


	//----- nvinfo : EIATTR_SW2861232_WAR
	.align		4
.L_9:
        /*0008*/ 	.byte	0x01, 0x35
	.zero		2


	//----- nvinfo : EIATTR_PARAM_CBANK
	.align		4
        /*000c*/ 	.byte	0x04, 0x0a
        /*000e*/ 	.short	(.L_11 - .L_10)
	.align		4
.L_10:
        /*0010*/ 	.word	index@(.nv.constant0.triton_mm)
        /*0014*/ 	.short	0x0160
        /*0016*/ 	.short	0x0020


	//----- nvinfo : EIATTR_CBANK_PARAM_SIZE
	.align		4
.L_11:
        /*0018*/ 	.byte	0x03, 0x19
        /*001a*/ 	.short	0x0020


	//----- nvinfo : EIATTR_KPARAM_INFO
	.align		4
        /*001c*/ 	.byte	0x04, 0x17
        /*001e*/ 	.short	(.L_13 - .L_12)
.L_12:
        /*0020*/ 	.word	0x00000000
        /*0024*/ 	.short	0x0003
        /*0026*/ 	.short	0x0018
        /*0028*/ 	.byte	0x00, 0xf4, 0x21, 0x00


	//----- nvinfo : EIATTR_KPARAM_INFO
	.align		4
.L_13:
        /*002c*/ 	.byte	0x04, 0x17
        /*002e*/ 	.short	(.L_15 - .L_14)
.L_14:
        /*0030*/ 	.word	0x00000000
        /*0034*/ 	.short	0x0002
        /*0036*/ 	.short	0x0010
        /*0038*/ 	.byte	0x00, 0xf4, 0x21, 0x00


	//----- nvinfo : EIATTR_KPARAM_INFO
	.align		4
.L_15:
        /*003c*/ 	.byte	0x04, 0x17
        /*003e*/ 	.short	(.L_17 - .L_16)
.L_16:
        /*0040*/ 	.word	0x00000000
        /*0044*/ 	.short	0x0001
        /*0046*/ 	.short	0x0008
        /*0048*/ 	.byte	0x00, 0xf4, 0x21, 0x00


	//----- nvinfo : EIATTR_KPARAM_INFO
	.align		4
.L_17:
        /*004c*/ 	.byte	0x04, 0x17
        /*004e*/ 	.short	(.L_19 - .L_18)
.L_18:
        /*0050*/ 	.word	0x00000000
        /*0054*/ 	.short	0x0000
        /*0056*/ 	.short	0x0000
        /*0058*/ 	.byte	0x00, 0xf4, 0x21, 0x00


	//----- nvinfo : EIATTR_MAXREG_COUNT
	.align		4
.L_19:
        /*005c*/ 	.byte	0x03, 0x1b
        /*005e*/ 	.short	0x00ff


	//----- nvinfo : EIATTR_EXIT_INSTR_OFFSETS
	.align		4
        /*0060*/ 	.byte	0x04, 0x1c
        /*0062*/ 	.short	(.L_21 - .L_20)


	//   ....[0]....
.L_20:
        /*0064*/ 	.word	0x00001510


	//   ....[1]....
        /*0068*/ 	.word	0x00001570


	//----- nvinfo : EIATTR_REQNTID
	.align		4
.L_21:
        /*006c*/ 	.byte	0x04, 0x10
        /*006e*/ 	.short	(.L_23 - .L_22)
.L_22:
        /*0070*/ 	.word	0x00000100
        /*0074*/ 	.word	0x00000001
        /*0078*/ 	.word	0x00000001
.L_23:


//--------------------- .nv.callgraph             --------------------------
	.section	.nv.callgraph,"",@"SHT_CUDA_CALLGRAPH"
	.align	4
	.sectionentsize	8
	.align		4
        /*0000*/ 	.word	0x00000000
	.align		4
        /*0004*/ 	.word	0xffffffff
	.align		4
        /*0008*/ 	.word	0x00000000
	.align		4
        /*000c*/ 	.word	0xfffffffe
	.align		4
        /*0010*/ 	.word	0x00000000
	.align		4
        /*0014*/ 	.word	0xfffffffd
	.align		4
        /*0018*/ 	.word	0x00000000
	.align		4
        /*001c*/ 	.word	0xfffffffc


//--------------------- .nv.rel.action            --------------------------
	.section	.nv.rel.action,"",@"SHT_CUDA_RELOCINFO"
	.align	8
	.sectionentsize	8
        /*0000*/ 	.byte	0x73, 0x00, 0x00, 0x00, 0x00, 0x00, 0x00, 0x00, 0x00, 0x00, 0x00, 0x11, 0x25, 0x00, 0x05, 0x36


//--------------------- .nv.constant0.triton_mm   --------------------------
	.section	.nv.constant0.triton_mm,"a",@progbits
	.sectionflags	@""
	.align	4
.nv.constant0.triton_mm:
	.zero		384


//--------------------- .text.triton_mm           --------------------------
	.section	.text.triton_mm,"ax",@progbits
	.sectionflags	@"SHF_BARRIERS=1"
	.sectioninfo	@"SHI_REGISTERS=48"
	.align	128
        .global         triton_mm
        .type           triton_mm,@function
        .size           triton_mm,(.L_x_2 - triton_mm)
        .other          triton_mm,@"STO_CUDA_ENTRY STV_DEFAULT"
triton_mm:
.text.triton_mm:
[----:B------:R-:W-:Y:S02]  /*0000*/  IMAD.MOV.U32 R1, RZ, RZ, c[0x0][0x28] ;  /* 0x00000a00ff017624 */ /* 0x000fe400078e00ff */
[----:B------:R-:W1:Y:S01]  /*0010*/  S2R R9, SR_CTAID.X ;  /* 0x0000000000097919 */ /* 0x000e620000002500 */
[----:B------:R-:W-:Y:S01]  /*0020*/  IMAD.MOV.U32 R3, RZ, RZ, 0x8 ;  /* 0x00000008ff037424 */ /* 0x000fe200078e00ff */
[----:B------:R-:W-:Y:S01]  /*0030*/  ULDC.64 UR4, c[0x0][0x118] ;  /* 0x0000460000047ab9 */ /* 0x000fe20000000a00 */
[----:B------:R-:W-:Y:S01]  /*0040*/  IMAD.MOV.U32 R42, RZ, RZ, 0x3 ;  /* 0x00000003ff2a7424 */ /* 0x000fe200078e00ff */
[----:B------:R-:W-:Y:S01]  /*0050*/  CS2R R24, SRZ ;  /* 0x0000000000187805 */ /* 0x000fe2000001ff00 */
[----:B------:R-:W-:Y:S01]  /*0060*/  IMAD.MOV.U32 R37, RZ, RZ, -0x1 ;  /* 0xffffffffff257424 */ /* 0x000fe200078e00ff */
[----:B------:R-:W-:Y:S01]  /*0070*/  CS2R R26, SRZ ;  /* 0x00000000001a7805 */ /* 0x000fe2000001ff00 */
[----:B-1----:R-:W-:Y:S02]  /*0080*/  SHF.R.S32.HI R0, RZ, 0x1f, R9 ;  /* 0x0000001fff007819 */ /* 0x002fe40000011409 */
[-C--:B------:R-:W-:Y:S02]  /*0090*/  IABS R10, R9.reuse ;  /* 0x00000009000a7213 */ /* 0x080fe40000000000 */
[----:B------:R-:W-:-:S04]  /*00a0*/  LEA.HI R2, R0, R9, RZ, 0xa ;  /* 0x0000000900027211 */ /* 0x000fc800078f50ff */
[----:B------:R-:W-:Y:S02]  /*00b0*/  SHF.R.S32.HI R0, RZ, 0xa, R2 ;  /* 0x0000000aff007819 */ /* 0x000fe40000011402 */
[----:B------:R-:W-:Y:S01]  /*00c0*/  LOP3.LUT R5, R2, 0xfffffc00, RZ, 0xc0, !PT ;  /* 0xfffffc0002057812 */ /* 0x000fe200078ec0ff */
[----:B------:R-:W-:Y:S02]  /*00d0*/  IMAD.MOV.U32 R2, RZ, RZ, RZ ;  /* 0x000000ffff027224 */ /* 0x000fe400078e00ff */
[----:B------:R-:W-:-:S05]  /*00e0*/  IMAD R3, R0, -0x8, R3 ;  /* 0xfffffff800037824 */ /* 0x000fca00078e0203 */
[----:B------:R-:W-:-:S04]  /*00f0*/  IMNMX R6, R3, 0x8, PT ;  /* 0x0000000803067817 */ /* 0x000fc80003800200 */
[-C--:B------:R-:W-:Y:S02]  /*0100*/  IABS R15, R6.reuse ;  /* 0x00000006000f7213 */ /* 0x080fe40000000000 */
[----:B------:R-:W-:Y:S02]  /*0110*/  IABS R11, R6 ;  /* 0x00000006000b7213 */ /* 0x000fe40000000000 */
[----:B------:R-:W1:Y:S03]  /*0120*/  I2F.RP R4, R15 ;  /* 0x0000000f00047306 */ /* 0x000e660000209400 */
[----:B------:R-:W-:-:S05]  /*0130*/  IMAD.MOV R11, RZ, RZ, -R11 ;  /* 0x000000ffff0b7224 */ /* 0x000fca00078e0a0b */
[----:B-1----:R-:W1:Y:S02]  /*0140*/  MUFU.RCP R4, R4 ;  /* 0x0000000400047308 */ /* 0x002e640000001000 */
[----:B-1----:R-:W-:-:S06]  /*0150*/  IADD3 R3, R4, 0xffffffe, RZ ;  /* 0x0ffffffe04037810 */ /* 0x002fcc0007ffe0ff */
[----:B------:R-:W1:Y:S02]  /*0160*/  F2I.FTZ.U32.TRUNC.NTZ R3, R3 ;  /* 0x0000000300037305 */ /* 0x000e64000021f000 */
[----:B-1----:R-:W-:-:S04]  /*0170*/  IMAD.MOV R8, RZ, RZ, -R3 ;  /* 0x000000ffff087224 */ /* 0x002fc800078e0a03 */
[----:B------:R-:W-:Y:S02]  /*0180*/  IMAD R7, R8, R15, RZ ;  /* 0x0000000f08077224 */ /* 0x000fe400078e02ff */
[----:B------:R-:W-:Y:S02]  /*0190*/  IMAD.MOV.U32 R8, RZ, RZ, R10 ;  /* 0x000000ffff087224 */ /* 0x000fe400078e000a */
[----:B------:R-:W-:-:S04]  /*01a0*/  IMAD.HI.U32 R2, R3, R7, R2 ;  /* 0x0000000703027227 */ /* 0x000fc800078e0002 */
[----:B------:R-:W-:Y:S02]  /*01b0*/  IMAD.IADD R7, R9, 0x1, -R5 ;  /* 0x0000000109077824 */ /* 0x000fe400078e0a05 */
[----:B------:R-:W-:Y:S01]  /*01c0*/  IMAD.HI.U32 R3, R2, R8, RZ ;  /* 0x0000000802037227 */ /* 0x000fe200078e00ff */
[----:B------:R-:W1:Y:S02]  /*01d0*/  S2R R5, SR_TID.X ;  /* 0x0000000000057919 */ /* 0x000e640000002100 */
[----:B------:R-:W-:Y:S01]  /*01e0*/  IABS R13, R7 ;  /* 0x00000007000d7213 */ /* 0x000fe20000000000 */
[----:B------:R-:W-:-:S04]  /*01f0*/  IMAD R8, R3, R11, R8 ;  /* 0x0000000b03087224 */ /* 0x000fc800078e0208 */
[----:B------:R-:W-:Y:S01]  /*0200*/  IMAD.HI.U32 R2, R2, R13, RZ ;  /* 0x0000000d02027227 */ /* 0x000fe200078e00ff */
[----:B------:R-:W-:-:S03]  /*0210*/  ISETP.GT.U32.AND P1, PT, R15, R8, PT ;  /* 0x000000080f00720c */ /* 0x000fc60003f24070 */
[----:B------:R-:W-:-:S05]  /*0220*/  IMAD R3, R2, R11, R13 ;  /* 0x0000000b02037224 */ /* 0x000fca00078e020d */
[----:B------:R-:W-:-:S05]  /*0230*/  ISETP.GT.U32.AND P0, PT, R15, R3, PT ;  /* 0x000000030f00720c */ /* 0x000fca0003f04070 */
[----:B------:R-:W-:Y:S01]  /*0240*/  @!P1 IMAD.IADD R8, R8, 0x1, -R15 ;  /* 0x0000000108089824 */ /* 0x000fe200078e0a0f */
[----:B------:R-:W-:Y:S02]  /*0250*/  ISETP.GE.AND P1, PT, R9, RZ, PT ;  /* 0x000000ff0900720c */ /* 0x000fe40003f26270 */
[----:B-1----:R-:W-:Y:S01]  /*0260*/  SHF.R.U32.HI R4, RZ, 0x2, R5 ;  /* 0x00000002ff047819 */ /* 0x002fe20000011605 */
[----:B------:R-:W-:Y:S01]  /*0270*/  IMAD.SHL.U32 R31, R5, 0x8, RZ ;  /* 0x00000008051f7824 */ /* 0x000fe200078e00ff */
[----:B------:R-:W-:Y:S02]  /*0280*/  ISETP.GT.U32.AND P4, PT, R15, R8, PT ;  /* 0x000000080f00720c */ /* 0x000fe40003f84070 */
[----:B------:R-:W-:Y:S01]  /*0290*/  LOP3.LUT R33, R5, 0x40, RZ, 0xc0, !PT ;  /* 0x0000004005217812 */ /* 0x000fe200078ec0ff */
[----:B------:R-:W-:Y:S01]  /*02a0*/  @!P0 IMAD.IADD R3, R3, 0x1, -R15 ;  /* 0x0000000103038824 */ /* 0x000fe200078e0a0f */
[----:B------:R-:W-:Y:S02]  /*02b0*/  LOP3.LUT R32, R5, 0x80, RZ, 0xc0, !PT ;  /* 0x0000008005207812 */ /* 0x000fe400078ec0ff */
[----:B------:R-:W-:-:S02]  /*02c0*/  SGXT.U32 R9, R4, 0x4 ;  /* 0x000000040409781a */ /* 0x000fc40000000000 */
[----:B------:R-:W-:Y:S02]  /*02d0*/  ISETP.GE.U32.AND P2, PT, R3, R15, PT ;  /* 0x0000000f0300720c */ /* 0x000fe40003f46070 */
[----:B------:R-:W-:Y:S02]  /*02e0*/  LOP3.LUT R4, R7, R6, RZ, 0x3c, !PT ;  /* 0x0000000607047212 */ /* 0x000fe400078e3cff */
[----:B------:R-:W-:Y:S01]  /*02f0*/  SHF.R.U32.HI R10, RZ, 0x2, R33 ;  /* 0x00000002ff0a7819 */ /* 0x000fe20000011621 */
[----:B------:R-:W-:Y:S01]  /*0300*/  @!P4 IMAD.IADD R8, R8, 0x1, -R15 ;  /* 0x000000010808c824 */ /* 0x000fe200078e0a0f */
[----:B------:R-:W-:Y:S02]  /*0310*/  SHF.R.U32.HI R11, RZ, 0x2, R32 ;  /* 0x00000002ff0b7819 */ /* 0x000fe40000011620 */
[----:B------:R-:W-:Y:S01]  /*0320*/  ISETP.GE.AND P3, PT, R4, RZ, PT ;  /* 0x000000ff0400720c */ /* 0x000fe20003f66270 */
[----:B------:R-:W-:Y:S01]  /*0330*/  @!P1 IMAD.MOV R8, RZ, RZ, -R8 ;  /* 0x000000ffff089224 */ /* 0x000fe200078e0a08 */
[----:B------:R-:W-:Y:S01]  /*0340*/  LOP3.LUT R12, R10, 0xf, R5, 0xf8, !PT ;  /* 0x0000000f0a0c7812 */ /* 0x000fe200078ef805 */
[----:B------:R-:W-:Y:S01]  /*0350*/  IMAD.SHL.U32 R4, R5, 0x4, RZ ;  /* 0x0000000405047824 */ /* 0x000fe200078e00ff */
[----:B------:R-:W-:-:S02]  /*0360*/  LOP3.LUT R13, R11, R10, R9, 0xfe, !PT ;  /* 0x0000000a0b0d7212 */ /* 0x000fc400078efe09 */
[----:B------:R-:W-:Y:S02]  /*0370*/  @!P0 IADD3 R2, R2, 0x1, RZ ;  /* 0x0000000102028810 */ /* 0x000fe40007ffe0ff */
[----:B------:R-:W-:Y:S02]  /*0380*/  ISETP.NE.AND P0, PT, R6, RZ, PT ;  /* 0x000000ff0600720c */ /* 0x000fe40003f05270 */
[----:B------:R-:W-:Y:S02]  /*0390*/  LOP3.LUT R9, RZ, R6, RZ, 0x33, !PT ;  /* 0x00000006ff097212 */ /* 0x000fe400078e33ff */
[----:B------:R-:W-:Y:S02]  /*03a0*/  LOP3.LUT R7, R12, R11, RZ, 0xfc, !PT ;  /* 0x0000000b0c077212 */ /* 0x000fe400078efcff */
[----:B------:R-:W-:Y:S02]  /*03b0*/  SEL R11, R9, R8, !P0 ;  /* 0x00000008090b7207 */ /* 0x000fe40004000000 */
[----:B------:R-:W-:Y:S01]  /*03c0*/  @P2 IADD3 R2, R2, 0x1, RZ ;  /* 0x0000000102022810 */ /* 0x000fe20007ffe0ff */
[----:B------:R-:W-:Y:S01]  /*03d0*/  IMAD.SHL.U32 R7, R7, 0x20, RZ ;  /* 0x0000002007077824 */ /* 0x000fe200078e00ff */
[----:B------:R-:W-:Y:S01]  /*03e0*/  LOP3.LUT R30, R31, 0x18, R5, 0x48, !PT ;  /* 0x000000181f1e7812 */ /* 0x000fe200078e4805 */
[----:B------:R-:W-:Y:S01]  /*03f0*/  IMAD R11, R0, 0x8, R11 ;  /* 0x00000008000b7824 */ /* 0x000fe200078e020b */
[C---:B------:R-:W-:Y:S01]  /*0400*/  LOP3.LUT R36, R5.reuse, 0x4, RZ, 0xc0, !PT ;  /* 0x0000000405247812 */ /* 0x040fe200078ec0ff */
[----:B------:R-:W-:Y:S01]  /*0410*/  @!P3 IMAD.MOV R2, RZ, RZ, -R2 ;  /* 0x000000ffff02b224 */ /* 0x000fe200078e0a02 */
[----:B------:R-:W-:Y:S01]  /*0420*/  LOP3.LUT R35, R5, 0x10, RZ, 0xc0, !PT ;  /* 0x0000001005237812 */ /* 0x000fe200078ec0ff */
[----:B------:R-:W-:Y:S01]  /*0430*/  IMAD.SHL.U32 R0, R11, 0x40, RZ ;  /* 0x000000400b007824 */ /* 0x000fe200078e00ff */
[----:B------:R-:W-:Y:S01]  /*0440*/  SHF.R.S32.HI R11, RZ, 0x19, R11 ;  /* 0x00000019ff0b7819 */ /* 0x000fe2000001140b */
[----:B------:R-:W-:Y:S01]  /*0450*/  IMAD R30, R13, 0x20, R30 ;  /* 0x000000200d1e7824 */ /* 0x000fe200078e021e */
[----:B------:R-:W-:Y:S01]  /*0460*/  SEL R2, R9, R2, !P0 ;  /* 0x0000000209027207 */ /* 0x000fe20004000000 */
[----:B------:R-:W-:Y:S01]  /*0470*/  IMAD.SHL.U32 R3, R36, 0x4, RZ ;  /* 0x0000000424037824 */ /* 0x000fe200078e00ff */
[----:B------:R-:W-:Y:S01]  /*0480*/  SHF.R.U32.HI R9, RZ, 0x3, R5 ;  /* 0x00000003ff097819 */ /* 0x000fe20000011605 */
[----:B------:R-:W-:Y:S01]  /*0490*/  IMAD.SHL.U32 R30, R30, 0x2, RZ ;  /* 0x000000021e1e7824 */ /* 0x000fe200078e00ff */
[----:B------:R-:W-:-:S02]  /*04a0*/  LOP3.LUT R0, R0, R13, RZ, 0xfc, !PT ;  /* 0x0000000d00007212 */ /* 0x000fc400078efcff */
[----:B------:R-:W-:Y:S01]  /*04b0*/  SHF.R.S32.HI R13, RZ, 0x1a, R2 ;  /* 0x0000001aff0d7819 */ /* 0x000fe20000011402 */
[----:B------:R-:W-:Y:S01]  /*04c0*/  IMAD.SHL.U32 R2, R2, 0x20, RZ ;  /* 0x0000002002027824 */ /* 0x000fe200078e00ff */
[----:B------:R-:W-:Y:S02]  /*04d0*/  SHF.R.U32.HI R28, RZ, 0x1, R35 ;  /* 0x00000001ff1c7819 */ /* 0x000fe40000011623 */
[----:B------:R-:W-:Y:S02]  /*04e0*/  SGXT.U32 R9, R9, 0x5 ;  /* 0x000000050909781a */ /* 0x000fe40000000000 */
[----:B------:R-:W-:Y:S01]  /*04f0*/  SGXT R13, R13, 0x1 ;  /* 0x000000010d0d781a */ /* 0x000fe20000000200 */
[----:B------:R-:W-:Y:S01]  /*0500*/  IMAD.IADD R15, R3, 0x1, R28 ;  /* 0x00000001030f7824 */ /* 0x000fe200078e021c */
[----:B------:R-:W-:Y:S02]  /*0510*/  LOP3.LUT R10, R2, R9, RZ, 0xfc, !PT ;  /* 0x00000009020a7212 */ /* 0x000fe400078efcff */
[----:B------:R-:W-:-:S02]  /*0520*/  LOP3.LUT R6, R4, 0x8, RZ, 0xc0, !PT ;  /* 0x0000000804067812 */ /* 0x000fc400078ec0ff */
[----:B------:R-:W-:Y:S02]  /*0530*/  LEA.HI R13, R13, R10, RZ, 0xc ;  /* 0x0000000a0d0d7211 */ /* 0x000fe400078f60ff */
[----:B------:R-:W-:Y:S02]  /*0540*/  SGXT R11, R11, 0x1 ;  /* 0x000000010b0b781a */ /* 0x000fe40000000200 */
[----:B------:R-:W-:Y:S02]  /*0550*/  LOP3.LUT R8, R15, 0x10, R6, 0x1e, !PT ;  /* 0x000000100f087812 */ /* 0x000fe400078e1e06 */
[----:B------:R-:W-:Y:S02]  /*0560*/  SHF.R.U32.HI R15, RZ, 0x1, R5 ;  /* 0x00000001ff0f7819 */ /* 0x000fe40000011605 */
[----:B------:R-:W-:Y:S02]  /*0570*/  LOP3.LUT R12, R3, 0xc, R4, 0xf8, !PT ;  /* 0x0000000c030c7812 */ /* 0x000fe400078ef804 */
[----:B------:R-:W-:-:S02]  /*0580*/  LOP3.LUT R13, R13, 0xff000, RZ, 0xc0, !PT ;  /* 0x000ff0000d0d7812 */ /* 0x000fc400078ec0ff */
[----:B------:R-:W-:Y:S02]  /*0590*/  LEA.HI R11, R11, R0, RZ, 0x9 ;  /* 0x000000000b0b7211 */ /* 0x000fe400078f48ff */
[----:B------:R-:W-:Y:S01]  /*05a0*/  LOP3.LUT R6, R12, 0x18, R15, 0x78, !PT ;  /* 0x000000180c067812 */ /* 0x000fe200078e780f */
[----:B------:R-:W-:Y:S01]  /*05b0*/  IMAD.IADD R13, R10, 0x1, -R13 ;  /* 0x000000010a0d7824 */ /* 0x000fe200078e0a0d */
[----:B------:R-:W-:Y:S02]  /*05c0*/  LOP3.LUT R11, R11, 0xffe00, RZ, 0xc0, !PT ;  /* 0x000ffe000b0b7812 */ /* 0x000fe400078ec0ff */
[----:B------:R-:W-:Y:S01]  /*05d0*/  LOP3.LUT R14, R3, 0x8, R4, 0xf8, !PT ;  /* 0x00000008030e7812 */ /* 0x000fe200078ef804 */
[----:B------:R-:W-:Y:S01]  /*05e0*/  IMAD R29, R9, 0x20, R6 ;  /* 0x00000020091d7824 */ /* 0x000fe200078e0206 */
[----:B------:R-:W-:Y:S01]  /*05f0*/  LOP3.LUT R9, R31, 0x18, RZ, 0xc0, !PT ;  /* 0x000000181f097812 */ /* 0x000fe200078ec0ff */
[----:B------:R-:W-:Y:S01]  /*0600*/  IMAD.SHL.U32 R13, R13, 0x1000, RZ ;  /* 0x000010000d0d7824 */ /* 0x000fe200078e00ff */
[----:B------:R-:W-:Y:S01]  /*0610*/  LOP3.LUT R4, R4, 0xc, RZ, 0xc0, !PT ;  /* 0x0000000c04047812 */ /* 0x000fe200078ec0ff */
[----:B------:R-:W-:Y:S01]  /*0620*/  IMAD.IADD R10, R0, 0x1, -R11 ;  /* 0x00000001000a7824 */ /* 0x000fe200078e0a0b */
[----:B------:R-:W-:Y:S01]  /*0630*/  LOP3.LUT R28, R7, R14, R28, 0xf6, !PT ;  /* 0x0000000e071c7212 */ /* 0x000fe200078ef61c */
[----:B------:R-:W-:Y:S01]  /*0640*/  IMAD.MOV.U32 R11, RZ, RZ, 0x2 ;  /* 0x00000002ff0b7424 */ /* 0x000fe200078e00ff */
[----:B------:R-:W-:Y:S01]  /*0650*/  IADD3 R4, R4, R13, R3 ;  /* 0x0000000d04047210 */ /* 0x000fe20007ffe003 */
[----:B------:R-:W-:Y:S01]  /*0660*/  IMAD R9, R10, 0x1000, R9 ;  /* 0x000010000a097824 */ /* 0x000fe200078e0209 */
[----:B------:R-:W-:Y:S01]  /*0670*/  LOP3.LUT R10, R13, R12, RZ, 0xfc, !PT ;  /* 0x0000000c0d0a7212 */ /* 0x000fe200078efcff */
[----:B------:R-:W-:Y:S01]  /*0680*/  IMAD.SHL.U32 R29, R29, 0x2, RZ ;  /* 0x000000021d1d7824 */ /* 0x000fe200078e00ff */
[----:B------:R-:W-:Y:S01]  /*0690*/  LOP3.LUT R7, R8, R7, RZ, 0xfc, !PT ;  /* 0x0000000708077212 */ /* 0x000fe200078efcff */
[----:B------:R-:W-:Y:S01]  /*06a0*/  IMAD.WIDE R8, R9, R11, c[0x0][0x160] ;  /* 0x0000580009087625 */ /* 0x000fe200078e020b */
[----:B------:R-:W-:-:S02]  /*06b0*/  SHF.R.U32.HI R34, RZ, 0x2, R5 ;  /* 0x00000002ff227819 */ /* 0x000fc40000011605 */
[--C-:B------:R-:W-:Y:S01]  /*06c0*/  LOP3.LUT R15, R14, 0x18, R5.reuse, 0x78, !PT ;  /* 0x000000180e0f7812 */ /* 0x100fe200078e7805 */
[-C--:B------:R-:W-:Y:S01]  /*06d0*/  IMAD.WIDE R12, R4, R11.reuse, c[0x0][0x168] ;  /* 0x00005a00040c7625 */ /* 0x080fe200078e020b */
[----:B------:R1:W-:Y:S01]  /*06e0*/  LDGSTS.E.BYPASS.128 [R30], [R8.64] ;  /* 0x00000000081e7fae */ /* 0x0003e2000b901c44 */
[----:B------:R-:W-:Y:S02]  /*06f0*/  LOP3.LUT R34, R34, 0x8, RZ, 0xc0, !PT ;  /* 0x0000000822227812 */ /* 0x000fe400078ec0ff */
[----:B------:R-:W-:Y:S01]  /*0700*/  IMAD.WIDE R10, R10, R11, c[0x0][0x168] ;  /* 0x00005a000a0a7625 */ /* 0x000fe200078e020b */
[----:B------:R-:W0:Y:S01]  /*0710*/  LDGDEPBAR ;  /* 0x00000000000079af */ /* 0x000e220000000000 */
[----:B------:R-:W-:Y:S02]  /*0720*/  LOP3.LUT R16, R34, 0x7, R5, 0xf8, !PT ;  /* 0x0000000722107812 */ /* 0x000fe400078ef805 */
[----:B------:R-:W-:Y:S01]  /*0730*/  IADD3 R43, P0, R12, 0x100, RZ ;  /* 0x000001000c2b7810 */ /* 0x000fe20007f1e0ff */
[----:B------:R1:W-:Y:S01]  /*0740*/  LDGSTS.E.64 [R29+0x4000], [R10.64] ;  /* 0x040000000a1d7fae */ /* 0x0003e2000b921a44 */
[----:B------:R-:W-:Y:S01]  /*0750*/  IADD3 R44, P1, R8, 0x100, RZ ;  /* 0x00000100082c7810 */ /* 0x000fe20007f3e0ff */
[----:B------:R-:W-:-:S02]  /*0760*/  IMAD R6, R16, 0x20, R15 ;  /* 0x0000002010067824 */ /* 0x000fc400078e020f */
[----:B------:R-:W0:Y:S01]  /*0770*/  LDGDEPBAR ;  /* 0x00000000000079af */ /* 0x000e220000000000 */
[----:B------:R-:W-:Y:S01]  /*0780*/  IMAD.X R41, RZ, RZ, R13, P0 ;  /* 0x000000ffff297224 */ /* 0x000fe200000e060d */
[----:B------:R-:W-:Y:S01]  /*0790*/  CS2R R14, SRZ ;  /* 0x00000000000e7805 */ /* 0x000fe2000001ff00 */
[----:B------:R-:W-:Y:S01]  /*07a0*/  IMAD.X R39, RZ, RZ, R9, P1 ;  /* 0x000000ffff277224 */ /* 0x000fe200008e0609 */
[----:B------:R-:W-:Y:S01]  /*07b0*/  BAR.SYNC.DEFER_BLOCKING 0x0 ;  /* 0x0000000000007b1d */ /* 0x000fe20000010000 */
[----:B------:R-:W-:Y:S01]  /*07c0*/  IMAD.MOV.U32 R4, RZ, RZ, RZ ;  /* 0x000000ffff047224 */ /* 0x000fe200078e00ff */
[----:B------:R-:W-:Y:S01]  /*07d0*/  CS2R R12, SRZ ;  /* 0x00000000000c7805 */ /* 0x000fe2000001ff00 */
[----:B------:R-:W-:Y:S02]  /*07e0*/  IMAD.MOV.U32 R3, RZ, RZ, RZ ;  /* 0x000000ffff037224 */ /* 0x000fe400078e00ff */
[----:B------:R-:W-:Y:S02]  /*07f0*/  IMAD.SHL.U32 R6, R6, 0x2, RZ ;  /* 0x0000000206067824 */ /* 0x000fe400078e00ff */
[----:B------:R-:W-:-:S02]  /*0800*/  IMAD.SHL.U32 R28, R28, 0x2, RZ ;  /* 0x000000021c1c7824 */ /* 0x000fc400078e00ff */
[----:B------:R-:W-:Y:S01]  /*0810*/  IMAD.SHL.U32 R7, R7, 0x2, RZ ;  /* 0x0000000207077824 */ /* 0x000fe200078e00ff */
[----:B------:R-:W-:Y:S01]  /*0820*/  @!PT LDS RZ, [RZ] ;  /* 0x00000000fffff984 */ /* 0x000fe20000000800 */
[----:B------:R-:W-:Y:S01]  /*0830*/  @!PT LDS RZ, [RZ] ;  /* 0x00000000fffff984 */ /* 0x000fe20000000800 */
[----:B------:R-:W-:Y:S01]  /*0840*/  @!PT LDS RZ, [RZ] ;  /* 0x00000000fffff984 */ /* 0x000fe20000000800 */
[----:B------:R1:W-:Y:S04]  /*0850*/  LDGSTS.E.BYPASS.128 [R30+0x1000], [R8.64+0x40] ;  /* 0x01000040081e7fae */ /* 0x0003e8000b901c44 */
[----:B------:R-:W0:Y:S04]  /*0860*/  LDGDEPBAR ;  /* 0x00000000000079af */ /* 0x000e280000000000 */
[----:B------:R1:W-:Y:S04]  /*0870*/  LDGSTS.E.64 [R29+0x4800], [R10.64+0x40] ;  /* 0x048000400a1d7fae */ /* 0x0003e8000b921a44 */
[----:B------:R-:W0:Y:S04]  /*0880*/  LDGDEPBAR ;  /* 0x00000000000079af */ /* 0x000e280000000000 */
[----:B------:R-:W-:Y:S06]  /*0890*/  BAR.SYNC.DEFER_BLOCKING 0x0 ;  /* 0x0000000000007b1d */ /* 0x000fec0000010000 */
        /* <DEDUP_REMOVED lines=14> */
[----:B------:R-:W0:Y:S02]  /*0980*/  LDGDEPBAR ;  /* 0x00000000000079af */ /* 0x000e240000000000 */
.L_x_0:
[----:B------:R-:W-:-:S04]  /*0990*/  DEPBAR.LE SB0, 0x6 ;  /* 0x000081800000791a */ /* 0x000fc80000000000 */
[----:B------:R-:W-:Y:S02]  /*09a0*/  IADD3 R37, R37, 0x1, RZ ;  /* 0x0000000125257810 */ /* 0x000fe40007ffe0ff */
[----:B------:R-:W-:Y:S01]  /*09b0*/  IADD3 R42, R42, 0x1, RZ ;  /* 0x000000012a2a7810 */ /* 0x000fe20007ffe0ff */
[----:B------:R-:W-:Y:S01]  /*09c0*/  BAR.SYNC.DEFER_BLOCKING 0x0 ;  /* 0x0000000000007b1d */ /* 0x000fe20000010000 */
[C---:B------:R-:W-:Y:S02]  /*09d0*/  ISETP.GE.AND P0, PT, R37.reuse, 0x4, PT ;  /* 0x000000042500780c */ /* 0x040fe40003f06270 */
[----:B------:R-:W-:Y:S02]  /*09e0*/  ISETP.GE.AND P1, PT, R42, 0x4, PT ;  /* 0x000000042a00780c */ /* 0x000fe40003f26270 */
[----:B------:R-:W-:Y:S02]  /*09f0*/  SEL R45, R37, RZ, !P0 ;  /* 0x000000ff252d7207 */ /* 0x000fe40004000000 */
[----:B------:R-:W-:-:S03]  /*0a00*/  ISETP.GE.U32.AND P0, PT, R4, 0x7c, PT ;  /* 0x0000007c0400780c */ /* 0x000fc60003f06070 */
[----:B------:R-:W-:Y:S01]  /*0a10*/  IMAD R37, R45, 0x1000, R28 ;  /* 0x000010002d257824 */ /* 0x000fe200078e021c */
[----:B------:R-:W-:Y:S01]  /*0a20*/  ISETP.GE.U32.AND.EX P0, PT, R3, RZ, PT, P0 ;  /* 0x000000ff0300720c */ /* 0x000fe20003f06100 */
[----:B------:R-:W-:-:S03]  /*0a30*/  IMAD R38, R45, 0x800, R6 ;  /* 0x000008002d267824 */ /* 0x000fc600078e0206 */
[----:B------:R2:W-:Y:S04]  /*0a40*/  LDSM.16.M88.4 R16, [R37] ;  /* 0x000000002510783b */ /* 0x0005e80000000200 */
[----:B-1----:R-:W1:Y:S04]  /*0a50*/  LDSM.16.M88.4 R8, [R38+0x4000] ;  /* 0x004000002608783b */ /* 0x002e680000000200 */
[----:B------:R3:W4:Y:S01]  /*0a60*/  LDSM.16.M88.4 R20, [R38+0x4400] ;  /* 0x004400002614783b */ /* 0x0007220000000200 */
[----:B--2---:R-:W-:-:S05]  /*0a70*/  SEL R37, R42, RZ, !P1 ;  /* 0x000000ff2a257207 */ /* 0x004fca0004800000 */
[----:B------:R-:W-:Y:S02]  /*0a80*/  IMAD R40, R37, 0x1000, R30 ;  /* 0x0000100025287824 */ /* 0x000fe400078e021e */
[----:B---3--:R-:W-:Y:S01]  /*0a90*/  IMAD.MOV.U32 R38, RZ, RZ, R44 ;  /* 0x000000ffff267224 */ /* 0x008fe200078e002c */
[C---:B-1----:R-:W-:Y:S07]  /*0aa0*/  HMMA.16816.F32.BF16 R24, R16.reuse, R8, R24 ;  /* 0x000000081018723c */ /* 0x042fee0000041818 */
[----:B------:R-:W-:Y:S01]  /*0ab0*/  IMAD R8, R45, 0x1000, R7 ;  /* 0x000010002d087824 */ /* 0x000fe200078e0207 */
[----:B----4-:R-:W-:Y:S01]  /*0ac0*/  HMMA.16816.F32.BF16 R12, R16, R20, R12 ;  /* 0x00000014100c723c */ /* 0x010fe2000004180c */
[C---:B------:R-:W-:Y:S01]  /*0ad0*/  IMAD R9, R37.reuse, 0x800, R29 ;  /* 0x0000080025097824 */ /* 0x040fe200078e021d */
[----:B------:R-:W-:-:S02]  /*0ae0*/  IADD3 R37, R37, 0x1, RZ ;  /* 0x0000000125257810 */ /* 0x000fc40007ffe0ff */
[----:B------:R-:W1:Y:S04]  /*0af0*/  LDSM.16.M88.4 R16, [R8] ;  /* 0x000000000810783b */ /* 0x000e680000000200 */
[----:B------:R-:W-:Y:S06]  /*0b00*/  BAR.SYNC.DEFER_BLOCKING 0x0 ;  /* 0x0000000000007b1d */ /* 0x000fec0000010000 */
[----:B------:R-:W-:Y:S01]  /*0b10*/  @!PT LDS RZ, [RZ] ;  /* 0x00000000fffff984 */ /* 0x000fe20000000800 */
[----:B------:R-:W-:Y:S01]  /*0b20*/  @!PT LDS RZ, [RZ] ;  /* 0x00000000fffff984 */ /* 0x000fe20000000800 */
[----:B------:R-:W-:Y:S01]  /*0b30*/  @!PT LDS RZ, [RZ] ;  /* 0x00000000fffff984 */ /* 0x000fe20000000800 */
[----:B------:R2:W-:Y:S04]  /*0b40*/  LDGSTS.E.BYPASS.128 [R40], [R38.64], !P0 ;  /* 0x0000000026287fae */ /* 0x0005e8000c101c44 */
[----:B------:R-:W0:Y:S01]  /*0b50*/  LDGDEPBAR ;  /* 0x00000000000079af */ /* 0x000e220000000000 */
[----:B--2---:R-:W-:Y:S01]  /*0b60*/  IMAD.MOV.U32 R40, RZ, RZ, R43 ;  /* 0x000000ffff287224 */ /* 0x004fe200078e002b */
[----:B------:R-:W-:-:S04]  /*0b70*/  IADD3 R43, R45, 0x1, RZ ;  /* 0x000000012d2b7810 */ /* 0x000fc80007ffe0ff */
[----:B-1----:R-:W-:Y:S01]  /*0b80*/  HMMA.16816.F32.BF16 R20, R16, R22, R12 ;  /* 0x000000161014723c */ /* 0x002fe2000004180c */
[----:B------:R1:W-:Y:S01]  /*0b90*/  LDGSTS.E.64 [R9+0x4000], [R40.64], !P0 ;  /* 0x0400000028097fae */ /* 0x0003e2000c121a44 */
[----:B------:R-:W-:-:S03]  /*0ba0*/  ISETP.GE.AND P0, PT, R43, 0x4, PT ;  /* 0x000000042b00780c */ /* 0x000fc60003f06270 */
[----:B------:R-:W0:Y:S01]  /*0bb0*/  LDGDEPBAR ;  /* 0x00000000000079af */ /* 0x000e220000000000 */
[----:B------:R-:W-:-:S05]  /*0bc0*/  SEL R43, R43, RZ, !P0 ;  /* 0x000000ff2b2b7207 */ /* 0x000fca0004000000 */
[C---:B------:R-:W-:Y:S02]  /*0bd0*/  IMAD R42, R43.reuse, 0x1000, R28 ;  /* 0x000010002b2a7824 */ /* 0x040fe400078e021c */
[----:B------:R-:W-:Y:S01]  /*0be0*/  IMAD R44, R43, 0x800, R6 ;  /* 0x000008002b2c7824 */ /* 0x000fe200078e0206 */
[----:B-1----:R-:W-:Y:S01]  /*0bf0*/  HMMA.16816.F32.BF16 R8, R16, R10, R24 ;  /* 0x0000000a1008723c */ /* 0x002fe20000041818 */
[----:B------:R-:W-:-:S04]  /*0c00*/  DEPBAR.LE SB0, 0x6 ;  /* 0x000081800000791a */ /* 0x000fc80000000000 */
[----:B------:R-:W-:Y:S06]  /*0c10*/  BAR.SYNC.DEFER_BLOCKING 0x0 ;  /* 0x0000000000007b1d */ /* 0x000fec0000010000 */
[----:B------:R-:W-:Y:S04]  /*0c20*/  LDSM.16.M88.4 R24, [R42] ;  /* 0x000000002a18783b */ /* 0x000fe80000000200 */
[----:B------:R-:W1:Y:S04]  /*0c30*/  LDSM.16.M88.4 R16, [R44+0x4000] ;  /* 0x004000002c10783b */ /* 0x000e680000000200 */
[----:B------:R-:W2:Y:S05]  /*0c40*/  LDSM.16.M88.4 R12, [R44+0x4400] ;  /* 0x004400002c0c783b */ /* 0x000eaa0000000200 */
[C---:B-1----:R-:W-:Y:S07]  /*0c50*/  HMMA.16816.F32.BF16 R8, R24.reuse, R16, R8 ;  /* 0x000000101808723c */ /* 0x042fee0000041808 */
[C---:B------:R-:W-:Y:S01]  /*0c60*/  IMAD R16, R43.reuse, 0x1000, R7 ;  /* 0x000010002b107824 */ /* 0x040fe200078e0207 */
[----:B--2---:R-:W-:Y:S01]  /*0c70*/  HMMA.16816.F32.BF16 R20, R24, R12, R20 ;  /* 0x0000000c1814723c */ /* 0x004fe20000041814 */
[----:B------:R-:W-:-:S03]  /*0c80*/  IADD3 R43, R43, 0x1, RZ ;  /* 0x000000012b2b7810 */ /* 0x000fc60007ffe0ff */
[----:B------:R-:W1:Y:S04]  /*0c90*/  LDSM.16.M88.4 R24, [R16] ;  /* 0x000000001018783b */ /* 0x000e680000000200 */
[----:B------:R-:W-:Y:S01]  /*0ca0*/  BAR.SYNC.DEFER_BLOCKING 0x0 ;  /* 0x0000000000007b1d */ /* 0x000fe20000010000 */
[----:B------:R-:W-:-:S04]  /*0cb0*/  IADD3 R12, P1, R4, 0x1, RZ ;  /* 0x00000001040c7810 */ /* 0x000fc80007f3e0ff */
[----:B------:R-:W-:Y:S01]  /*0cc0*/  ISETP.GE.U32.AND P0, PT, R12, 0x7c, PT ;  /* 0x0000007c0c00780c */ /* 0x000fe20003f06070 */
[----:B------:R-:W-:Y:S01]  /*0cd0*/  IMAD.X R12, RZ, RZ, R3, P1 ;  /* 0x000000ffff0c7224 */ /* 0x000fe200008e0603 */
[----:B------:R-:W-:-:S04]  /*0ce0*/  ISETP.GE.AND P1, PT, R37, 0x4, PT ;  /* 0x000000042500780c */ /* 0x000fc80003f26270 */
[----:B------:R-:W-:Y:S02]  /*0cf0*/  ISETP.GE.U32.AND.EX P0, PT, R12, RZ, PT, P0 ;  /* 0x000000ff0c00720c */ /* 0x000fe40003f06100 */
[----:B------:R-:W-:-:S05]  /*0d00*/  SEL R37, R37, RZ, !P1 ;  /* 0x000000ff25257207 */ /* 0x000fca0004800000 */
[C---:B------:R-:W-:Y:S02]  /*0d10*/  IMAD R13, R37.reuse, 0x1000, R30 ;  /* 0x00001000250d7824 */ /* 0x040fe400078e021e */
[C---:B------:R-:W-:Y:S01]  /*0d20*/  IMAD R17, R37.reuse, 0x800, R29 ;  /* 0x0000080025117824 */ /* 0x040fe200078e021d */
[----:B------:R-:W-:-:S03]  /*0d30*/  IADD3 R37, R37, 0x1, RZ ;  /* 0x0000000125257810 */ /* 0x000fc60007ffe0ff */
[----:B------:R-:W-:Y:S01]  /*0d40*/  @!PT LDS RZ, [RZ] ;  /* 0x00000000fffff984 */ /* 0x000fe20000000800 */
[----:B------:R-:W-:Y:S01]  /*0d50*/  @!PT LDS RZ, [RZ] ;  /* 0x00000000fffff984 */ /* 0x000fe20000000800 */
[----:B------:R-:W-:Y:S01]  /*0d60*/  @!PT LDS RZ, [RZ] ;  /* 0x00000000fffff984 */ /* 0x000fe20000000800 */
[----:B------:R2:W-:Y:S04]  /*0d70*/  LDGSTS.E.BYPASS.128 [R13], [R38.64+0x40], !P0 ;  /* 0x00000040260d7fae */ /* 0x0005e8000c101c44 */
[----:B------:R-:W0:Y:S04]  /*0d80*/  LDGDEPBAR ;  /* 0x00000000000079af */ /* 0x000e280000000000 */
[----:B------:R3:W-:Y:S01]  /*0d90*/  LDGSTS.E.64 [R17+0x4000], [R40.64+0x40], !P0 ;  /* 0x0400004028117fae */ /* 0x0007e2000c121a44 */
[----:B------:R-:W-:-:S03]  /*0da0*/  ISETP.GE.AND P0, PT, R43, 0x4, PT ;  /* 0x000000042b00780c */ /* 0x000fc60003f06270 */
[----:B------:R-:W0:Y:S01]  /*0db0*/  LDGDEPBAR ;  /* 0x00000000000079af */ /* 0x000e220000000000 */
[----:B------:R-:W-:Y:S01]  /*0dc0*/  SEL R43, R43, RZ, !P0 ;  /* 0x000000ff2b2b7207 */ /* 0x000fe20004000000 */
[C---:B-1----:R-:W-:Y:S04]  /*0dd0*/  HMMA.16816.F32.BF16 R8, R24.reuse, R18, R8 ;  /* 0x000000121808723c */ /* 0x042fe80000041808 */
[C---:B------:R-:W-:Y:S02]  /*0de0*/  IMAD R42, R43.reuse, 0x1000, R28 ;  /* 0x000010002b2a7824 */ /* 0x040fe400078e021c */
[----:B------:R-:W-:Y:S02]  /*0df0*/  IMAD R44, R43, 0x800, R6 ;  /* 0x000008002b2c7824 */ /* 0x000fe400078e0206 */
[----:B------:R-:W-:Y:S01]  /*0e00*/  HMMA.16816.F32.BF16 R20, R24, R14, R20 ;  /* 0x0000000e1814723c */ /* 0x000fe20000041814 */
[----:B------:R-:W-:-:S04]  /*0e10*/  DEPBAR.LE SB0, 0x6 ;  /* 0x000081800000791a */ /* 0x000fc80000000000 */
[----:B------:R-:W-:Y:S06]  /*0e20*/  BAR.SYNC.DEFER_BLOCKING 0x0 ;  /* 0x0000000000007b1d */ /* 0x000fec0000010000 */
[----:B------:R-:W-:Y:S04]  /*0e30*/  LDSM.16.M88.4 R24, [R42] ;  /* 0x000000002a18783b */ /* 0x000fe80000000200 */
[----:B---3--:R-:W1:Y:S04]  /*0e40*/  LDSM.16.M88.4 R16, [R44+0x4000] ;  /* 0x004000002c10783b */ /* 0x008e680000000200 */
[----:B--2---:R-:W2:Y:S01]  /*0e50*/  LDSM.16.M88.4 R12, [R44+0x4400] ;  /* 0x004400002c0c783b */ /* 0x004ea20000000200 */
[C---:B-1----:R-:W-:Y:S07]  /*0e60*/  HMMA.16816.F32.BF16 R8, R24.reuse, R16, R8 ;  /* 0x000000101808723c */ /* 0x042fee0000041808 */
[----:B------:R-:W-:Y:S01]  /*0e70*/  IMAD R16, R43, 0x1000, R7 ;  /* 0x000010002b107824 */ /* 0x000fe200078e0207 */
[----:B--2---:R-:W-:Y:S04]  /*0e80*/  HMMA.16816.F32.BF16 R20, R24, R12, R20 ;  /* 0x0000000c1814723c */ /* 0x004fe80000041814 */
[----:B------:R-:W1:Y:S04]  /*0e90*/  LDSM.16.M88.4 R24, [R16] ;  /* 0x000000001018783b */ /* 0x000e680000000200 */
[----:B------:R-:W-:Y:S01]  /*0ea0*/  BAR.SYNC.DEFER_BLOCKING 0x0 ;  /* 0x0000000000007b1d */ /* 0x000fe20000010000 */
[----:B------:R-:W-:-:S04]  /*0eb0*/  IADD3 R12, P1, R4, 0x2, RZ ;  /* 0x00000002040c7810 */ /* 0x000fc80007f3e0ff */
[----:B------:R-:W-:Y:S01]  /*0ec0*/  ISETP.GE.U32.AND P0, PT, R12, 0x7c, PT ;  /* 0x0000007c0c00780c */ /* 0x000fe20003f06070 */
[----:B------:R-:W-:Y:S01]  /*0ed0*/  IMAD.X R12, RZ, RZ, R3, P1 ;  /* 0x000000ffff0c7224 */ /* 0x000fe200008e0603 */
[----:B------:R-:W-:-:S04]  /*0ee0*/  ISETP.GE.AND P1, PT, R37, 0x4, PT ;  /* 0x000000042500780c */ /* 0x000fc80003f26270 */
[----:B------:R-:W-:Y:S02]  /*0ef0*/  ISETP.GE.U32.AND.EX P0, PT, R12, RZ, PT, P0 ;  /* 0x000000ff0c00720c */ /* 0x000fe40003f06100 */
[----:B------:R-:W-:Y:S02]  /*0f00*/  SEL R42, R37, RZ, !P1 ;  /* 0x000000ff252a7207 */ /* 0x000fe40004800000 */
[----:B------:R-:W-:-:S03]  /*0f10*/  IADD3 R37, R43, 0x1, RZ ;  /* 0x000000012b257810 */ /* 0x000fc60007ffe0ff */
        /* <DEDUP_REMOVED lines=14> */
[C---:B------:R-:W-:Y:S02]  /*1000*/  IMAD R45, R37.reuse, 0x800, R6 ;  /* 0x00000800252d7824 */ /* 0x040fe400078e0206 */
[----:B------:R-:W-:Y:S01]  /*1010*/  HMMA.16816.F32.BF16 R20, R24, R14, R20 ;  /* 0x0000000e1814723c */ /* 0x000fe20000041814 */
[----:B------:R-:W-:Y:S01]  /*1020*/  IMAD R44, R37, 0x1000, R7 ;  /* 0x00001000252c7824 */ /* 0x000fe200078e0207 */
[----:B------:R-:W-:-:S04]  /*1030*/  DEPBAR.LE SB0, 0x6 ;  /* 0x000081800000791a */ /* 0x000fc80000000000 */
[----:B------:R-:W-:Y:S06]  /*1040*/  BAR.SYNC.DEFER_BLOCKING 0x0 ;  /* 0x0000000000007b1d */ /* 0x000fec0000010000 */
[----:B---3--:R-:W-:Y:S04]  /*1050*/  LDSM.16.M88.4 R16, [R43] ;  /* 0x000000002b10783b */ /* 0x008fe80000000200 */
[----:B------:R-:W1:Y:S04]  /*1060*/  LDSM.16.M88.4 R24, [R45+0x4000] ;  /* 0x004000002d18783b */ /* 0x000e680000000200 */
[----:B--2---:R-:W2:Y:S01]  /*1070*/  LDSM.16.M88.4 R12, [R45+0x4400] ;  /* 0x004400002d0c783b */ /* 0x004ea20000000200 */
[C---:B-1----:R-:W-:Y:S08]  /*1080*/  HMMA.16816.F32.BF16 R8, R16.reuse, R24, R8 ;  /* 0x000000181008723c */ /* 0x042ff00000041808 */
[----:B--2---:R-:W-:Y:S01]  /*1090*/  HMMA.16816.F32.BF16 R20, R16, R12, R20 ;  /* 0x0000000c1014723c */ /* 0x004fe20000041814 */
[----:B------:R1:W2:Y:S04]  /*10a0*/  LDSM.16.M88.4 R16, [R44] ;  /* 0x000000002c10783b */ /* 0x0002a80000000200 */
[----:B------:R-:W-:Y:S02]  /*10b0*/  BAR.SYNC.DEFER_BLOCKING 0x0 ;  /* 0x0000000000007b1d */ /* 0x000fe40000010000 */
[----:B------:R-:W-:-:S02]  /*10c0*/  IADD3 R12, P1, R4, 0x3, RZ ;  /* 0x00000003040c7810 */ /* 0x000fc40007f3e0ff */
[----:B-1----:R-:W-:Y:S02]  /*10d0*/  IADD3 R44, P2, R38, 0x100, RZ ;  /* 0x00000100262c7810 */ /* 0x002fe40007f5e0ff */
[----:B------:R-:W-:Y:S01]  /*10e0*/  ISETP.GE.U32.AND P0, PT, R12, 0x7c, PT ;  /* 0x0000007c0c00780c */ /* 0x000fe20003f06070 */
[----:B------:R-:W-:Y:S01]  /*10f0*/  IMAD.X R12, RZ, RZ, R3, P1 ;  /* 0x000000ffff0c7224 */ /* 0x000fe200008e0603 */
[----:B------:R-:W-:-:S04]  /*1100*/  ISETP.GE.AND P1, PT, R42, 0x4, PT ;  /* 0x000000042a00780c */ /* 0x000fc80003f26270 */
[----:B------:R-:W-:Y:S02]  /*1110*/  ISETP.GE.U32.AND.EX P0, PT, R12, RZ, PT, P0 ;  /* 0x000000ff0c00720c */ /* 0x000fe40003f06100 */
[----:B------:R-:W-:Y:S02]  /*1120*/  SEL R42, R42, RZ, !P1 ;  /* 0x000000ff2a2a7207 */ /* 0x000fe40004800000 */
[----:B------:R-:W-:Y:S01]  /*1130*/  IADD3 R43, P1, R40, 0x100, RZ ;  /* 0x00000100282b7810 */ /* 0x000fe20007f3e0ff */
[C---:B--2---:R-:W-:Y:S07]  /*1140*/  HMMA.16816.F32.BF16 R24, R16.reuse, R26, R8 ;  /* 0x0000001a1018723c */ /* 0x044fee0000041808 */
[C---:B------:R-:W-:Y:S01]  /*1150*/  IMAD R9, R42.reuse, 0x1000, R30 ;  /* 0x000010002a097824 */ /* 0x040fe200078e021e */
[----:B------:R-:W-:Y:S01]  /*1160*/  HMMA.16816.F32.BF16 R12, R16, R14, R20 ;  /* 0x0000000e100c723c */ /* 0x000fe20000041814 */
[----:B------:R-:W-:-:S03]  /*1170*/  IMAD R11, R42, 0x800, R29 ;  /* 0x000008002a0b7824 */ /* 0x000fc600078e021d */
[----:B------:R-:W-:Y:S01]  /*1180*/  @!PT LDS RZ, [RZ] ;  /* 0x00000000fffff984 */ /* 0x000fe20000000800 */
[----:B------:R-:W-:Y:S01]  /*1190*/  @!PT LDS RZ, [RZ] ;  /* 0x00000000fffff984 */ /* 0x000fe20000000800 */
[----:B------:R-:W-:Y:S01]  /*11a0*/  @!PT LDS RZ, [RZ] ;  /* 0x00000000fffff984 */ /* 0x000fe20000000800 */
[----:B------:R1:W-:Y:S04]  /*11b0*/  LDGSTS.E.BYPASS.128 [R9], [R38.64+0xc0], !P0 ;  /* 0x000000c026097fae */ /* 0x0003e8000c101c44 */
[----:B------:R-:W0:Y:S04]  /*11c0*/  LDGDEPBAR ;  /* 0x00000000000079af */ /* 0x000e280000000000 */
[----:B------:R2:W-:Y:S01]  /*11d0*/  LDGSTS.E.64 [R11+0x4000], [R40.64+0xc0], !P0 ;  /* 0x040000c0280b7fae */ /* 0x0005e2000c121a44 */
[----:B------:R-:W-:-:S03]  /*11e0*/  IADD3 R4, P0, R4, 0x4, RZ ;  /* 0x0000000404047810 */ /* 0x000fc60007f1e0ff */
[----:B------:R-:W0:Y:S01]  /*11f0*/  LDGDEPBAR ;  /* 0x00000000000079af */ /* 0x000e220000000000 */
[----:B-1----:R-:W-:Y:S02]  /*1200*/  IMAD.X R39, RZ, RZ, R39, P2 ;  /* 0x000000ffff277224 */ /* 0x002fe400010e0627 */
[----:B------:R-:W-:Y:S01]  /*1210*/  IMAD.X R3, RZ, RZ, R3, P0 ;  /* 0x000000ffff037224 */ /* 0x000fe200000e0603 */
[----:B------:R-:W-:-:S04]  /*1220*/  ISETP.NE.U32.AND P0, PT, R4, 0x80, PT ;  /* 0x000000800400780c */ /* 0x000fc80003f05070 */
[----:B------:R-:W-:Y:S01]  /*1230*/  ISETP.NE.AND.EX P0, PT, R3, RZ, PT, P0 ;  /* 0x000000ff0300720c */ /* 0x000fe20003f05300 */
[----:B--2---:R-:W-:-:S12]  /*1240*/  IMAD.X R41, RZ, RZ, R41, P1 ;  /* 0x000000ffff297224 */ /* 0x004fd800008e0629 */
[----:B------:R-:W-:Y:S05]  /*1250*/  @P0 BRA `(.L_x_0) ;  /* 0xfffff73000000947 */ /* 0x000fea000383ffff */
[----:B------:R-:W-:Y:S01]  /*1260*/  IMAD.SHL.U32 R5, R5, 0x2, RZ ;  /* 0x0000000205057824 */ /* 0x000fe200078e00ff */
[----:B------:R-:W-:Y:S01]  /*1270*/  LOP3.LUT R4, R31, 0x40, RZ, 0xc0, !PT ;  /* 0x000000401f047812 */ /* 0x000fe200078ec0ff */
[----:B------:R-:W-:Y:S01]  /*1280*/  IMAD.SHL.U32 R6, R35, 0x8, RZ ;  /* 0x0000000823067824 */ /* 0x000fe200078e00ff */
[----:B------:R-:W-:-:S04]  /*1290*/  DEPBAR.LE SB0, 0x0 ;  /* 0x000080000000791a */ /* 0x000fc80000000000 */
[----:B------:R-:W-:Y:S01]  /*12a0*/  LOP3.LUT R5, R5, 0x6, RZ, 0xc0, !PT ;  /* 0x0000000605057812 */ /* 0x000fe200078ec0ff */
[----:B------:R-:W-:Y:S01]  /*12b0*/  IMAD.SHL.U32 R33, R33, 0x8, RZ ;  /* 0x0000000821217824 */ /* 0x000fe200078e00ff */
[--C-:B------:R-:W-:Y:S01]  /*12c0*/  LOP3.LUT R3, R6, 0x178, R31.reuse, 0xf8, !PT ;  /* 0x0000017806037812 */ /* 0x100fe200078ef81f */
[----:B------:R-:W-:Y:S01]  /*12d0*/  IMAD.SHL.U32 R32, R32, 0x8, RZ ;  /* 0x0000000820207824 */ /* 0x000fe200078e00ff */
[----:B------:R-:W-:Y:S01]  /*12e0*/  LOP3.LUT R31, R2, 0x18, R31, 0xf8, !PT ;  /* 0x00000018021f7812 */ /* 0x000fe200078ef81f */
[----:B------:R-:W-:Y:S01]  /*12f0*/  IMAD R5, R36, 0x8, R5 ;  /* 0x0000000824057824 */ /* 0x000fe200078e0205 */
[----:B------:R-:W-:Y:S02]  /*1300*/  F2FP.BF16.PACK_AB R24, R25, R24 ;  /* 0x000000181918723e */ /* 0x000fe400000010ff */
[----:B------:R-:W-:Y:S01]  /*1310*/  LOP3.LUT R3, R32, R3, R33, 0xfe, !PT ;  /* 0x0000000320037212 */ /* 0x000fe200078efe21 */
[----:B------:R-:W-:Y:S01]  /*1320*/  IMAD.IADD R32, R33, 0x1, R32 ;  /* 0x0000000121207824 */ /* 0x000fe200078e0220 */
[----:B------:R-:W-:-:S02]  /*1330*/  IADD3 R5, R6, R5, R4 ;  /* 0x0000000506057210 */ /* 0x000fc40007ffe004 */
[----:B------:R-:W-:Y:S02]  /*1340*/  SHF.R.U32.HI R2, RZ, 0x1, R3 ;  /* 0x00000001ff027819 */ /* 0x000fe40000011603 */
[----:B------:R-:W-:Y:S01]  /*1350*/  F2FP.BF16.PACK_AB R27, R27, R26 ;  /* 0x0000001a1b1b723e */ /* 0x000fe200000010ff */
[----:B------:R-:W-:Y:S01]  /*1360*/  IMAD.IADD R5, R34, 0x1, R5 ;  /* 0x0000000122057824 */ /* 0x000fe200078e0205 */
[----:B------:R-:W-:Y:S02]  /*1370*/  LOP3.LUT R2, R2, 0x3f0, RZ, 0xc0, !PT ;  /* 0x000003f002027812 */ /* 0x000fe400078ec0ff */
[----:B------:R-:W-:Y:S02]  /*1380*/  F2FP.BF16.PACK_AB R12, R13, R12 ;  /* 0x0000000c0d0c723e */ /* 0x000fe400000010ff */
[----:B------:R-:W-:Y:S01]  /*1390*/  LOP3.LUT R5, R32, R5, RZ, 0x3c, !PT ;  /* 0x0000000520057212 */ /* 0x000fe200078e3cff */
[----:B------:R-:W-:Y:S01]  /*13a0*/  IMAD R10, R3, 0x2, R2 ;  /* 0x00000002030a7824 */ /* 0x000fe200078e0202 */
[----:B------:R-:W-:-:S02]  /*13b0*/  F2FP.BF16.PACK_AB R14, R15, R14 ;  /* 0x0000000e0f0e723e */ /* 0x000fc400000010ff */
[C---:B------:R-:W-:Y:S02]  /*13c0*/  LOP3.LUT R3, R5.reuse, 0x100, RZ, 0x3c, !PT ;  /* 0x0000010005037812 */ /* 0x040fe400078e3cff */
[----:B------:R-:W-:Y:S02]  /*13d0*/  LOP3.LUT R6, R5, 0x110, RZ, 0x3c, !PT ;  /* 0x0000011005067812 */ /* 0x000fe400078e3cff */
[----:B------:R-:W-:Y:S02]  /*13e0*/  SHF.R.U32.HI R2, RZ, 0x1, R5 ;  /* 0x00000001ff027819 */ /* 0x000fe40000011605 */
[----:B------:R-:W-:Y:S02]  /*13f0*/  SHF.R.U32.HI R4, RZ, 0x1, R3 ;  /* 0x00000001ff047819 */ /* 0x000fe40000011603 */
[----:B------:R-:W-:Y:S02]  /*1400*/  SHF.R.U32.HI R8, RZ, 0x1, R6 ;  /* 0x00000001ff087819 */ /* 0x000fe40000011606 */
[----:B------:R-:W-:-:S02]  /*1410*/  LOP3.LUT R2, R2, 0x7ffffff0, RZ, 0xc0, !PT ;  /* 0x7ffffff002027812 */ /* 0x000fc400078ec0ff */
[----:B------:R-:W-:Y:S02]  /*1420*/  LOP3.LUT R4, R4, 0x7ffffff0, RZ, 0xc0, !PT ;  /* 0x7ffffff004047812 */ /* 0x000fe400078ec0ff */
[C---:B------:R-:W-:Y:S01]  /*1430*/  LOP3.LUT R7, R5.reuse, 0x10, RZ, 0x3c, !PT ;  /* 0x0000001005077812 */ /* 0x040fe200078e3cff */
[----:B------:R-:W-:Y:S01]  /*1440*/  IMAD R5, R5, 0x2, R2 ;  /* 0x0000000205057824 */ /* 0x000fe200078e0202 */
[----:B------:R-:W-:Y:S01]  /*1450*/  BAR.SYNC.DEFER_BLOCKING 0x0 ;  /* 0x0000000000007b1d */ /* 0x000fe20000010000 */
[----:B------:R-:W-:Y:S01]  /*1460*/  LOP3.LUT R9, R8, 0x7ffffff0, RZ, 0xc0, !PT ;  /* 0x7ffffff008097812 */ /* 0x000fe200078ec0ff */
[----:B------:R-:W-:Y:S01]  /*1470*/  IMAD R4, R3, 0x2, R4 ;  /* 0x0000000203047824 */ /* 0x000fe200078e0204 */
[----:B------:R-:W-:Y:S01]  /*1480*/  ISETP.GE.AND P0, PT, R31, 0x1000, PT ;  /* 0x000010001f00780c */ /* 0x000fe20003f06270 */
[----:B------:R-:W-:Y:S02]  /*1490*/  IMAD R7, R7, 0x2, R2 ;  /* 0x0000000207077824 */ /* 0x000fe400078e0202 */
[----:B------:R-:W-:Y:S01]  /*14a0*/  IMAD R9, R6, 0x2, R9 ;  /* 0x0000000206097824 */ /* 0x000fe200078e0209 */
[----:B------:R-:W-:Y:S01]  /*14b0*/  ISETP.LT.AND P0, PT, R0, 0x200, !P0 ;  /* 0x000002000000780c */ /* 0x000fe20004701270 */
[----:B------:R1:W-:Y:S04]  /*14c0*/  STS [R5], R24 ;  /* 0x0000001805007388 */ /* 0x0003e80000000800 */
[----:B------:R1:W-:Y:S04]  /*14d0*/  STS [R4], R27 ;  /* 0x0000001b04007388 */ /* 0x0003e80000000800 */
[----:B------:R1:W-:Y:S04]  /*14e0*/  STS [R7], R12 ;  /* 0x0000000c07007388 */ /* 0x0003e80000000800 */
[----:B------:R1:W-:Y:S04]  /*14f0*/  STS [R9], R14 ;  /* 0x0000000e09007388 */ /* 0x0003e80000000800 */
[----:B------:R-:W-:Y:S06]  /*1500*/  BAR.SYNC.DEFER_BLOCKING 0x0 ;  /* 0x0000000000007b1d */ /* 0x000fec0000010000 */
[----:B------:R-:W-:Y:S05]  /*1510*/  @!P0 EXIT ;  /* 0x000000000000894d */ /* 0x000fea0003800000 */
[----:B-1----:R-:W1:Y:S01]  /*1520*/  LDS.128 R8, [R10] ;  /* 0x000000000a087984 */ /* 0x002e620000000c00 */
[----:B------:R-:W-:-:S02]  /*1530*/  IMAD.MOV.U32 R3, RZ, RZ, 0x2 ;  /* 0x00000002ff037424 */ /* 0x000fc400078e00ff */
[----:B------:R-:W-:-:S04]  /*1540*/  IMAD R2, R0, 0x1000, R31 ;  /* 0x0000100000027824 */ /* 0x000fc800078e021f */
[----:B------:R-:W-:-:S05]  /*1550*/  IMAD.WIDE R2, R2, R3, c[0x0][0x170] ;  /* 0x00005c0002027625 */ /* 0x000fca00078e0203 */
[----:B-1----:R-:W-:Y:S01]  /*1560*/  STG.E.128 [R2.64], R8 ;  /* 0x0000000802007986 */ /* 0x002fe2000c101d04 */
[----:B------:R-:W-:Y:S05]  /*1570*/  EXIT ;  /* 0x000000000000794d */ /* 0x000fea0003800000 */
.L_x_1:
[----:B------:R-:W-:-:S00]  /*1580*/  BRA `(.L_x_1) ;  /* 0xfffffff000007947 */ /* 0x000fc0000383ffff */
[----:B------:R-:W-:-:S00]  /*1590*/  NOP ;  /* 0x0000000000007918 */ /* 0x000fc00000000000 */
        /* <DEDUP_REMOVED lines=14> */
.L_x_2:


//--------------------- .nv.shared.triton_mm      --------------------------
	.section	.nv.shared.triton_mm,"aw",@nobits
	.sectionflags	@""
	.align	16
